//
// Generated by NVIDIA NVVM Compiler
//
// Compiler Build ID: CL-36424714
// Cuda compilation tools, release 13.0, V13.0.88
// Based on NVVM 20.0.0
//

.version 9.0
.target sm_100
.address_size 64

	// .globl	_Z6kernelP6uchar4iii
.const .align 8 .b8 constAvgs[768];
.const .align 8 .b8 constCovInv[2304];

.visible .entry _Z6kernelP6uchar4iii(
	.param .u64 .ptr .align 1 _Z6kernelP6uchar4iii_param_0,
	.param .u32 _Z6kernelP6uchar4iii_param_1,
	.param .u32 _Z6kernelP6uchar4iii_param_2,
	.param .u32 _Z6kernelP6uchar4iii_param_3
)
{
	.reg .pred 	%p<18>;
	.reg .b16 	%rs<8>;
	.reg .b32 	%r<40>;
	.reg .b64 	%rd<27>;
	.reg .b64 	%fd<248>;

	ld.param.u64 	%rd3, [_Z6kernelP6uchar4iii_param_0];
	ld.param.u32 	%r14, [_Z6kernelP6uchar4iii_param_1];
	ld.param.u32 	%r15, [_Z6kernelP6uchar4iii_param_2];
	ld.param.u32 	%r16, [_Z6kernelP6uchar4iii_param_3];
	cvta.to.global.u64 	%rd1, %rd3;
	mov.u32 	%r17, %ctaid.x;
	mov.u32 	%r18, %ntid.x;
	mov.u32 	%r19, %tid.x;
	mad.lo.s32 	%r35, %r17, %r18, %r19;
	mov.u32 	%r20, %nctaid.x;
	mul.lo.s32 	%r2, %r18, %r20;
	mul.lo.s32 	%r3, %r16, %r15;
	setp.ge.s32 	%p1, %r35, %r3;
	@%p1 bra 	$L__BB0_14;
	setp.gt.s32 	%p2, %r14, 0;
	@%p2 bra 	$L__BB0_4;
	mov.f64 	%fd20, 0dBFF0000000000000;
	cvt.rzi.u32.f64 	%r21, %fd20;
	cvt.u16.u32 	%rs1, %r21;
$L__BB0_3:
	mul.wide.s32 	%rd4, %r35, 4;
	add.s64 	%rd5, %rd1, %rd4;
	st.global.u8 	[%rd5+3], %rs1;
	add.s32 	%r35, %r35, %r2;
	setp.lt.s32 	%p3, %r35, %r3;
	@%p3 bra 	$L__BB0_3;
	bra.uni 	$L__BB0_14;
$L__BB0_4:
	and.b32  	%r31, %r14, 3;
	mov.u64 	%rd21, constAvgs;
	mov.u64 	%rd24, constCovInv;
$L__BB0_5:
	ld.param.u64 	%rd26, [_Z6kernelP6uchar4iii_param_0];
	setp.lt.u32 	%p4, %r14, 4;
	cvta.to.global.u64 	%rd6, %rd26;
	mul.wide.s32 	%rd7, %r35, 4;
	add.s64 	%rd2, %rd6, %rd7;
	.pragma "used_bytes_mask 7";
	ld.global.u32 	%r23, [%rd2];
	bfe.u32 	%r24, %r23, 0, 8;
	cvt.u16.u32 	%rs2, %r24;
	and.b16  	%rs3, %rs2, 255;
	bfe.u32 	%r25, %r23, 8, 8;
	cvt.u16.u32 	%rs4, %r25;
	and.b16  	%rs5, %rs4, 255;
	bfe.u32 	%r26, %r23, 16, 8;
	cvt.u16.u32 	%rs6, %r26;
	and.b16  	%rs7, %rs6, 255;
	cvt.rn.f64.u16 	%fd1, %rs3;
	cvt.rn.f64.u16 	%fd2, %rs5;
	cvt.rn.f64.u16 	%fd3, %rs7;
	mov.f64 	%fd243, 0dC1CDCD6500000000;
	mov.f64 	%fd241, 0dBFF0000000000000;
	mov.b32 	%r38, 0;
	@%p4 bra 	$L__BB0_8;
	mov.f64 	%fd243, 0dC1CDCD6500000000;
	mov.f64 	%fd241, 0dBFF0000000000000;
	mov.b32 	%r36, 0;
	mov.f64 	%fd238, 0d0000000000000000;
$L__BB0_7:
	.pragma "nounroll";
	mul.wide.u32 	%rd8, %r36, 24;
	add.s64 	%rd10, %rd21, %rd8;
	ld.const.f64 	%fd27, [%rd10];
	sub.f64 	%fd28, %fd1, %fd27;
	ld.const.f64 	%fd29, [%rd10+8];
	sub.f64 	%fd30, %fd2, %fd29;
	ld.const.f64 	%fd31, [%rd10+16];
	sub.f64 	%fd32, %fd3, %fd31;
	mul.wide.u32 	%rd11, %r36, 72;
	add.s64 	%rd13, %rd24, %rd11;
	ld.const.f64 	%fd33, [%rd13];
	fma.rn.f64 	%fd34, %fd28, %fd33, 0d0000000000000000;
	ld.const.f64 	%fd35, [%rd13+8];
	fma.rn.f64 	%fd36, %fd30, %fd35, %fd34;
	ld.const.f64 	%fd37, [%rd13+16];
	fma.rn.f64 	%fd38, %fd32, %fd37, %fd36;
	ld.const.f64 	%fd39, [%rd13+24];
	fma.rn.f64 	%fd40, %fd28, %fd39, 0d0000000000000000;
	ld.const.f64 	%fd41, [%rd13+32];
	fma.rn.f64 	%fd42, %fd30, %fd41, %fd40;
	ld.const.f64 	%fd43, [%rd13+40];
	fma.rn.f64 	%fd44, %fd32, %fd43, %fd42;
	ld.const.f64 	%fd45, [%rd13+48];
	fma.rn.f64 	%fd46, %fd28, %fd45, 0d0000000000000000;
	ld.const.f64 	%fd47, [%rd13+56];
	fma.rn.f64 	%fd48, %fd30, %fd47, %fd46;
	ld.const.f64 	%fd49, [%rd13+64];
	fma.rn.f64 	%fd50, %fd32, %fd49, %fd48;
	fma.rn.f64 	%fd51, %fd38, %fd28, 0d0000000000000000;
	fma.rn.f64 	%fd52, %fd44, %fd30, %fd51;
	fma.rn.f64 	%fd53, %fd50, %fd32, %fd52;
	neg.f64 	%fd54, %fd53;
	setp.lt.f64 	%p5, %fd243, %fd54;
	selp.f64 	%fd55, %fd54, %fd243, %p5;
	selp.f64 	%fd56, %fd238, %fd241, %p5;
	add.s32 	%r28, %r36, 1;
	ld.const.f64 	%fd57, [%rd10+24];
	sub.f64 	%fd58, %fd1, %fd57;
	ld.const.f64 	%fd59, [%rd10+32];
	sub.f64 	%fd60, %fd2, %fd59;
	ld.const.f64 	%fd61, [%rd10+40];
	sub.f64 	%fd62, %fd3, %fd61;
	ld.const.f64 	%fd63, [%rd13+72];
	fma.rn.f64 	%fd64, %fd58, %fd63, 0d0000000000000000;
	ld.const.f64 	%fd65, [%rd13+80];
	fma.rn.f64 	%fd66, %fd60, %fd65, %fd64;
	ld.const.f64 	%fd67, [%rd13+88];
	fma.rn.f64 	%fd68, %fd62, %fd67, %fd66;
	ld.const.f64 	%fd69, [%rd13+96];
	fma.rn.f64 	%fd70, %fd58, %fd69, 0d0000000000000000;
	ld.const.f64 	%fd71, [%rd13+104];
	fma.rn.f64 	%fd72, %fd60, %fd71, %fd70;
	ld.const.f64 	%fd73, [%rd13+112];
	fma.rn.f64 	%fd74, %fd62, %fd73, %fd72;
	ld.const.f64 	%fd75, [%rd13+120];
	fma.rn.f64 	%fd76, %fd58, %fd75, 0d0000000000000000;
	ld.const.f64 	%fd77, [%rd13+128];
	fma.rn.f64 	%fd78, %fd60, %fd77, %fd76;
	ld.const.f64 	%fd79, [%rd13+136];
	fma.rn.f64 	%fd80, %fd62, %fd79, %fd78;
	fma.rn.f64 	%fd81, %fd68, %fd58, 0d0000000000000000;
	fma.rn.f64 	%fd82, %fd74, %fd60, %fd81;
	fma.rn.f64 	%fd83, %fd80, %fd62, %fd82;
	neg.f64 	%fd84, %fd83;
	setp.lt.f64 	%p6, %fd55, %fd84;
	cvt.rn.f64.u32 	%fd85, %r28;
	selp.f64 	%fd86, %fd84, %fd55, %p6;
	selp.f64 	%fd87, %fd85, %fd56, %p6;
	add.s32 	%r29, %r36, 2;
	ld.const.f64 	%fd88, [%rd10+48];
	sub.f64 	%fd89, %fd1, %fd88;
	ld.const.f64 	%fd90, [%rd10+56];
	sub.f64 	%fd91, %fd2, %fd90;
	ld.const.f64 	%fd92, [%rd10+64];
	sub.f64 	%fd93, %fd3, %fd92;
	ld.const.f64 	%fd94, [%rd13+144];
	fma.rn.f64 	%fd95, %fd89, %fd94, 0d0000000000000000;
	ld.const.f64 	%fd96, [%rd13+152];
	fma.rn.f64 	%fd97, %fd91, %fd96, %fd95;
	ld.const.f64 	%fd98, [%rd13+160];
	fma.rn.f64 	%fd99, %fd93, %fd98, %fd97;
	ld.const.f64 	%fd100, [%rd13+168];
	fma.rn.f64 	%fd101, %fd89, %fd100, 0d0000000000000000;
	ld.const.f64 	%fd102, [%rd13+176];
	fma.rn.f64 	%fd103, %fd91, %fd102, %fd101;
	ld.const.f64 	%fd104, [%rd13+184];
	fma.rn.f64 	%fd105, %fd93, %fd104, %fd103;
	ld.const.f64 	%fd106, [%rd13+192];
	fma.rn.f64 	%fd107, %fd89, %fd106, 0d0000000000000000;
	ld.const.f64 	%fd108, [%rd13+200];
	fma.rn.f64 	%fd109, %fd91, %fd108, %fd107;
	ld.const.f64 	%fd110, [%rd13+208];
	fma.rn.f64 	%fd111, %fd93, %fd110, %fd109;
	fma.rn.f64 	%fd112, %fd99, %fd89, 0d0000000000000000;
	fma.rn.f64 	%fd113, %fd105, %fd91, %fd112;
	fma.rn.f64 	%fd114, %fd111, %fd93, %fd113;
	neg.f64 	%fd115, %fd114;
	setp.lt.f64 	%p7, %fd86, %fd115;
	cvt.rn.f64.u32 	%fd116, %r29;
	selp.f64 	%fd117, %fd115, %fd86, %p7;
	selp.f64 	%fd118, %fd116, %fd87, %p7;
	add.s32 	%r30, %r36, 3;
	ld.const.f64 	%fd119, [%rd10+72];
	sub.f64 	%fd120, %fd1, %fd119;
	ld.const.f64 	%fd121, [%rd10+80];
	sub.f64 	%fd122, %fd2, %fd121;
	ld.const.f64 	%fd123, [%rd10+88];
	sub.f64 	%fd124, %fd3, %fd123;
	ld.const.f64 	%fd125, [%rd13+216];
	fma.rn.f64 	%fd126, %fd120, %fd125, 0d0000000000000000;
	ld.const.f64 	%fd127, [%rd13+224];
	fma.rn.f64 	%fd128, %fd122, %fd127, %fd126;
	ld.const.f64 	%fd129, [%rd13+232];
	fma.rn.f64 	%fd130, %fd124, %fd129, %fd128;
	ld.const.f64 	%fd131, [%rd13+240];
	fma.rn.f64 	%fd132, %fd120, %fd131, 0d0000000000000000;
	ld.const.f64 	%fd133, [%rd13+248];
	fma.rn.f64 	%fd134, %fd122, %fd133, %fd132;
	ld.const.f64 	%fd135, [%rd13+256];
	fma.rn.f64 	%fd136, %fd124, %fd135, %fd134;
	ld.const.f64 	%fd137, [%rd13+264];
	fma.rn.f64 	%fd138, %fd120, %fd137, 0d0000000000000000;
	ld.const.f64 	%fd139, [%rd13+272];
	fma.rn.f64 	%fd140, %fd122, %fd139, %fd138;
	ld.const.f64 	%fd141, [%rd13+280];
	fma.rn.f64 	%fd142, %fd124, %fd141, %fd140;
	fma.rn.f64 	%fd143, %fd130, %fd120, 0d0000000000000000;
	fma.rn.f64 	%fd144, %fd136, %fd122, %fd143;
	fma.rn.f64 	%fd145, %fd142, %fd124, %fd144;
	neg.f64 	%fd146, %fd145;
	setp.lt.f64 	%p8, %fd117, %fd146;
	cvt.rn.f64.u32 	%fd147, %r30;
	selp.f64 	%fd243, %fd146, %fd117, %p8;
	selp.f64 	%fd241, %fd147, %fd118, %p8;
	add.f64 	%fd238, %fd238, 0d4010000000000000;
	add.s32 	%r36, %r36, 4;
	and.b32  	%r38, %r14, 2147483644;
	setp.ne.s32 	%p9, %r36, %r38;
	@%p9 bra 	$L__BB0_7;
$L__BB0_8:
	setp.eq.s32 	%p10, %r31, 0;
	@%p10 bra 	$L__BB0_13;
	setp.eq.s32 	%p11, %r31, 1;
	@%p11 bra 	$L__BB0_11;
	mul.wide.u32 	%rd14, %r38, 24;
	add.s64 	%rd16, %rd21, %rd14;
	ld.const.f64 	%fd149, [%rd16];
	sub.f64 	%fd150, %fd1, %fd149;
	ld.const.f64 	%fd151, [%rd16+8];
	sub.f64 	%fd152, %fd2, %fd151;
	ld.const.f64 	%fd153, [%rd16+16];
	sub.f64 	%fd154, %fd3, %fd153;
	mul.wide.u32 	%rd17, %r38, 72;
	add.s64 	%rd19, %rd24, %rd17;
	ld.const.f64 	%fd155, [%rd19];
	fma.rn.f64 	%fd156, %fd150, %fd155, 0d0000000000000000;
	ld.const.f64 	%fd157, [%rd19+8];
	fma.rn.f64 	%fd158, %fd152, %fd157, %fd156;
	ld.const.f64 	%fd159, [%rd19+16];
	fma.rn.f64 	%fd160, %fd154, %fd159, %fd158;
	ld.const.f64 	%fd161, [%rd19+24];
	fma.rn.f64 	%fd162, %fd150, %fd161, 0d0000000000000000;
	ld.const.f64 	%fd163, [%rd19+32];
	fma.rn.f64 	%fd164, %fd152, %fd163, %fd162;
	ld.const.f64 	%fd165, [%rd19+40];
	fma.rn.f64 	%fd166, %fd154, %fd165, %fd164;
	ld.const.f64 	%fd167, [%rd19+48];
	fma.rn.f64 	%fd168, %fd150, %fd167, 0d0000000000000000;
	ld.const.f64 	%fd169, [%rd19+56];
	fma.rn.f64 	%fd170, %fd152, %fd169, %fd168;
	ld.const.f64 	%fd171, [%rd19+64];
	fma.rn.f64 	%fd172, %fd154, %fd171, %fd170;
	fma.rn.f64 	%fd173, %fd160, %fd150, 0d0000000000000000;
	fma.rn.f64 	%fd174, %fd166, %fd152, %fd173;
	fma.rn.f64 	%fd175, %fd172, %fd154, %fd174;
	neg.f64 	%fd176, %fd175;
	setp.lt.f64 	%p12, %fd243, %fd176;
	cvt.rn.f64.u32 	%fd177, %r38;
	selp.f64 	%fd178, %fd176, %fd243, %p12;
	selp.f64 	%fd179, %fd177, %fd241, %p12;
	add.s32 	%r32, %r38, 1;
	ld.const.f64 	%fd180, [%rd16+24];
	sub.f64 	%fd181, %fd1, %fd180;
	ld.const.f64 	%fd182, [%rd16+32];
	sub.f64 	%fd183, %fd2, %fd182;
	ld.const.f64 	%fd184, [%rd16+40];
	sub.f64 	%fd185, %fd3, %fd184;
	ld.const.f64 	%fd186, [%rd19+72];
	fma.rn.f64 	%fd187, %fd181, %fd186, 0d0000000000000000;
	ld.const.f64 	%fd188, [%rd19+80];
	fma.rn.f64 	%fd189, %fd183, %fd188, %fd187;
	ld.const.f64 	%fd190, [%rd19+88];
	fma.rn.f64 	%fd191, %fd185, %fd190, %fd189;
	ld.const.f64 	%fd192, [%rd19+96];
	fma.rn.f64 	%fd193, %fd181, %fd192, 0d0000000000000000;
	ld.const.f64 	%fd194, [%rd19+104];
	fma.rn.f64 	%fd195, %fd183, %fd194, %fd193;
	ld.const.f64 	%fd196, [%rd19+112];
	fma.rn.f64 	%fd197, %fd185, %fd196, %fd195;
	ld.const.f64 	%fd198, [%rd19+120];
	fma.rn.f64 	%fd199, %fd181, %fd198, 0d0000000000000000;
	ld.const.f64 	%fd200, [%rd19+128];
	fma.rn.f64 	%fd201, %fd183, %fd200, %fd199;
	ld.const.f64 	%fd202, [%rd19+136];
	fma.rn.f64 	%fd203, %fd185, %fd202, %fd201;
	fma.rn.f64 	%fd204, %fd191, %fd181, 0d0000000000000000;
	fma.rn.f64 	%fd205, %fd197, %fd183, %fd204;
	fma.rn.f64 	%fd206, %fd203, %fd185, %fd205;
	neg.f64 	%fd207, %fd206;
	setp.lt.f64 	%p13, %fd178, %fd207;
	cvt.rn.f64.u32 	%fd208, %r32;
	selp.f64 	%fd243, %fd207, %fd178, %p13;
	selp.f64 	%fd241, %fd208, %fd179, %p13;
	add.s32 	%r38, %r38, 2;
$L__BB0_11:
	and.b32  	%r33, %r14, 1;
	setp.eq.b32 	%p14, %r33, 1;
	not.pred 	%p15, %p14;
	@%p15 bra 	$L__BB0_13;
	mul.wide.u32 	%rd20, %r38, 24;
	add.s64 	%rd22, %rd21, %rd20;
	ld.const.f64 	%fd209, [%rd22];
	sub.f64 	%fd210, %fd1, %fd209;
	ld.const.f64 	%fd211, [%rd22+8];
	sub.f64 	%fd212, %fd2, %fd211;
	ld.const.f64 	%fd213, [%rd22+16];
	sub.f64 	%fd214, %fd3, %fd213;
	mul.wide.u32 	%rd23, %r38, 72;
	add.s64 	%rd25, %rd24, %rd23;
	ld.const.f64 	%fd215, [%rd25];
	fma.rn.f64 	%fd216, %fd210, %fd215, 0d0000000000000000;
	ld.const.f64 	%fd217, [%rd25+8];
	fma.rn.f64 	%fd218, %fd212, %fd217, %fd216;
	ld.const.f64 	%fd219, [%rd25+16];
	fma.rn.f64 	%fd220, %fd214, %fd219, %fd218;
	ld.const.f64 	%fd221, [%rd25+24];
	fma.rn.f64 	%fd222, %fd210, %fd221, 0d0000000000000000;
	ld.const.f64 	%fd223, [%rd25+32];
	fma.rn.f64 	%fd224, %fd212, %fd223, %fd222;
	ld.const.f64 	%fd225, [%rd25+40];
	fma.rn.f64 	%fd226, %fd214, %fd225, %fd224;
	ld.const.f64 	%fd227, [%rd25+48];
	fma.rn.f64 	%fd228, %fd210, %fd227, 0d0000000000000000;
	ld.const.f64 	%fd229, [%rd25+56];
	fma.rn.f64 	%fd230, %fd212, %fd229, %fd228;
	ld.const.f64 	%fd231, [%rd25+64];
	fma.rn.f64 	%fd232, %fd214, %fd231, %fd230;
	fma.rn.f64 	%fd233, %fd220, %fd210, 0d0000000000000000;
	fma.rn.f64 	%fd234, %fd226, %fd212, %fd233;
	fma.rn.f64 	%fd235, %fd232, %fd214, %fd234;
	neg.f64 	%fd236, %fd235;
	setp.lt.f64 	%p16, %fd243, %fd236;
	cvt.rn.f64.u32 	%fd237, %r38;
	selp.f64 	%fd241, %fd237, %fd241, %p16;
$L__BB0_13:
	cvt.rzi.u32.f64 	%r34, %fd241;
	st.global.u8 	[%rd2+3], %r34;
	add.s32 	%r35, %r35, %r2;
	setp.lt.s32 	%p17, %r35, %r3;
	@%p17 bra 	$L__BB0_5;
$L__BB0_14:
	ret;

}


// ===== COMPILED SASS (sm_100) =====

	.target	sm_100

	.elftype	@"ET_EXEC"


//--------------------- .note.nv.tkinfo           --------------------------
	.section	.note.nv.tkinfo,"",@"SHT_NOTE"
	.sectionflags	@"SHF_NOTE_NV_TKINFO"
	.tkinfo
        /*0018*/ 	.word	0x00000002
        /*0030*/ 	.string	""
        /*0030*/ 	.string	"ptxas"
        /*0030*/ 	.string	"Cuda compilation tools, release 13.0, V13.0.88"
        /*0030*/ 	.string	"Build cuda_13.0.r13.0/compiler.36424714_0"
        /*0030*/ 	.string	"-arch sm_100 -m 64 "



//--------------------- .note.nv.cuinfo           --------------------------
	.section	.note.nv.cuinfo,"",@"SHT_NOTE"
	.sectionflags	@"SHF_NOTE_NV_CUINFO"
        /*0018*/ 	.short	0x0002
        /*001a*/ 	.short	0x0064
        /*001c*/ 	.short	0x0082
	.zero		2


//--------------------- .nv.info                  --------------------------
	.section	.nv.info,"",@"SHT_CUDA_INFO"
	.align	4


	//----- nvinfo : EIATTR_REGCOUNT
	.align		4
        /*0000*/ 	.byte	0x04, 0x2f
        /*0002*/ 	.short	(.L_3 - .L_2)
	.align		4
.L_2:
        /*0004*/ 	.word	index@(_Z6kernelP6uchar4iii)
        /*0008*/ 	.word	0x00000028


	//----- nvinfo : EIATTR_FRAME_SIZE
	.align		4
.L_3:
        /*000c*/ 	.byte	0x04, 0x11
        /*000e*/ 	.short	(.L_5 - .L_4)
	.align		4
.L_4:
        /*0010*/ 	.word	index@(_Z6kernelP6uchar4iii)
        /*0014*/ 	.word	0x00000000


	//----- nvinfo : EIATTR_MIN_STACK_SIZE
	.align		4
.L_5:
        /*0018*/ 	.byte	0x04, 0x12
        /*001a*/ 	.short	(.L_7 - .L_6)
	.align		4
.L_6:
        /*001c*/ 	.word	index@(_Z6kernelP6uchar4iii)
        /*0020*/ 	.word	0x00000000
.L_7:


//--------------------- .nv.compat                --------------------------
	.section	.nv.compat,"",@"SHT_CUDA_COMPAT_INFO"
	.align	4
        /*0000*/ 	.byte	0x02, 0x09, 0x00, 0x00, 0x02, 0x02, 0x01, 0x00, 0x02, 0x05, 0x05, 0x00, 0x03, 0x07, 0x01, 0x01
        /*0010*/ 	.byte	0x02, 0x03, 0x00, 0x00, 0x02, 0x06, 0x01, 0x00, 0x04, 0x0b, 0x08, 0x00, 0x01, 0x00, 0x00, 0x00
        /*0020*/ 	.byte	0x00, 0x00, 0x00, 0x00


//--------------------- .nv.info._Z6kernelP6uchar4iii --------------------------
	.section	.nv.info._Z6kernelP6uchar4iii,"",@"SHT_CUDA_INFO"
	.sectionflags	@""
	.align	4


	//----- nvinfo : EIATTR_CUDA_API_VERSION
	.align		4
        /*0000*/ 	.byte	0x04, 0x37
        /*0002*/ 	.short	(.L_9 - .L_8)
.L_8:
        /*0004*/ 	.word	0x00000082


	//----- nvinfo : EIATTR_KPARAM_INFO
	.align		4
.L_9:
        /*0008*/ 	.byte	0x04, 0x17
        /*000a*/ 	.short	(.L_11 - .L_10)
.L_10:
        /*000c*/ 	.word	0x00000000
        /*0010*/ 	.short	0x0003
        /*0012*/ 	.short	0x0010
        /*0014*/ 	.byte	0x00, 0xf0, 0x11, 0x00


	//----- nvinfo : EIATTR_KPARAM_INFO
	.align		4
.L_11:
        /*0018*/ 	.byte	0x04, 0x17
        /*001a*/ 	.short	(.L_13 - .L_12)
.L_12:
        /*001c*/ 	.word	0x00000000
        /*0020*/ 	.short	0x0002
        /*0022*/ 	.short	0x000c
        /*0024*/ 	.byte	0x00, 0xf0, 0x11, 0x00


	//----- nvinfo : EIATTR_KPARAM_INFO
	.align		4
.L_13:
        /*0028*/ 	.byte	0x04, 0x17
        /*002a*/ 	.short	(.L_15 - .L_14)
.L_14:
        /*002c*/ 	.word	0x00000000
        /*0030*/ 	.short	0x0001
        /*0032*/ 	.short	0x0008
        /*0034*/ 	.byte	0x00, 0xf0, 0x11, 0x00


	//----- nvinfo : EIATTR_KPARAM_INFO
	.align		4
.L_15:
        /*0038*/ 	.byte	0x04, 0x17
        /*003a*/ 	.short	(.L_17 - .L_16)
.L_16:
        /*003c*/ 	.word	0x00000000
        /*0040*/ 	.short	0x0000
        /*0042*/ 	.short	0x0000
        /*0044*/ 	.byte	0x00, 0xf5, 0x21, 0x00


	//----- nvinfo : EIATTR_SPARSE_MMA_MASK
	.align		4
.L_17:
        /*0048*/ 	.byte	0x03, 0x50
        /*004a*/ 	.short	0x0000


	//----- nvinfo : EIATTR_MAXREG_COUNT
	.align		4
        /*004c*/ 	.byte	0x03, 0x1b
        /*004e*/ 	.short	0x00ff


	//----- nvinfo : EIATTR_MERCURY_ISA_VERSION
	.align		4
        /*0050*/ 	.byte	0x03, 0x5f
        /*0052*/ 	.short	0x0101


	//----- nvinfo : EIATTR_UNUSED_LOAD_BYTE_OFFSET
	.align		4
        /*0054*/ 	.byte	0x04, 0x44
        /*0056*/ 	.short	(.L_19 - .L_18)


	//   ....[0]....
.L_18:
        /*0058*/ 	.word	0x000001c0
        /*005c*/ 	.word	0x00000007


	//----- nvinfo : EIATTR_VRC_CTA_INIT_COUNT
	.align		4
.L_19:
        /*0060*/ 	.byte	0x02, 0x4a
	.zero		1
	.zero		1


	//----- nvinfo : EIATTR_EXIT_INSTR_OFFSETS
	.align		4
        /*0064*/ 	.byte	0x04, 0x1c
        /*0066*/ 	.short	(.L_21 - .L_20)


	//   ....[0]....
.L_20:
        /*0068*/ 	.word	0x000000b0


	//   ....[1]....
        /*006c*/ 	.word	0x00000160


	//   ....[2]....
        /*0070*/ 	.word	0x000013f0


	//----- nvinfo : EIATTR_CRS_STACK_SIZE
	.align		4
.L_21:
        /*0074*/ 	.byte	0x04, 0x1e
        /*0076*/ 	.short	(.L_23 - .L_22)
.L_22:
        /*0078*/ 	.word	0x00000000


	//----- nvinfo : EIATTR_CBANK_PARAM_SIZE
	.align		4
.L_23:
        /*007c*/ 	.byte	0x03, 0x19
        /*007e*/ 	.short	0x0014


	//----- nvinfo : EIATTR_PARAM_CBANK
	.align		4
        /*0080*/ 	.byte	0x04, 0x0a
        /*0082*/ 	.short	(.L_25 - .L_24)
	.align		4
.L_24:
        /*0084*/ 	.word	index@(.nv.constant0._Z6kernelP6uchar4iii)
        /*0088*/ 	.short	0x0380
        /*008a*/ 	.short	0x0014


	//----- nvinfo : EIATTR_SW_WAR
	.align		4
.L_25:
        /*008c*/ 	.byte	0x04, 0x36
        /*008e*/ 	.short	(.L_27 - .L_26)
.L_26:
        /*0090*/ 	.word	0x00000008
.L_27:


//--------------------- .nv.callgraph             --------------------------
	.section	.nv.callgraph,"",@"SHT_CUDA_CALLGRAPH"
	.align	4
	.sectionentsize	8
	.align		4
        /*0000*/ 	.word	0x00000000
	.align		4
        /*0004*/ 	.word	0xffffffff
	.align		4
        /*0008*/ 	.word	0x00000000
	.align		4
        /*000c*/ 	.word	0xfffffffe
	.align		4
        /*0010*/ 	.word	0x00000000
	.align		4
        /*0014*/ 	.word	0xfffffffd
	.align		4
        /*0018*/ 	.word	0x00000000
	.align		4
        /*001c*/ 	.word	0xfffffffc


//--------------------- .nv.constant3             --------------------------
	.section	.nv.constant3,"a",@progbits
	.align	8
.nv.constant3:
	.type		constAvgs,@object
	.size		constAvgs,(constCovInv - constAvgs)
constAvgs:
	.zero		768
	.type		constCovInv,@object
	.size		constCovInv,(.L_1 - constCovInv)
constCovInv:
	.zero		2304
.L_1:


//--------------------- .text._Z6kernelP6uchar4iii --------------------------
	.section	.text._Z6kernelP6uchar4iii,"ax",@progbits
	.align	128
        .global         _Z6kernelP6uchar4iii
        .type           _Z6kernelP6uchar4iii,@function
        .size           _Z6kernelP6uchar4iii,(.L_x_7 - _Z6kernelP6uchar4iii)
        .other          _Z6kernelP6uchar4iii,@"STO_CUDA_ENTRY STV_DEFAULT"
_Z6kernelP6uchar4iii:
.text._Z6kernelP6uchar4iii:
[----:B------:R-:W-:Y:S01]  /*0000*/  LDC R1, c[0x0][0x37c] ;  /* 0x0000df00ff017b82 */ /* 0x000fe20000000800 */
[----:B------:R-:W0:Y:S07]  /*0010*/  S2R R3, SR_TID.X ;  /* 0x0000000000037919 */ /* 0x000e2e0000002100 */
[----:B------:R-:W0:Y:S01]  /*0020*/  S2UR UR6, SR_CTAID.X ;  /* 0x00000000000679c3 */ /* 0x000e220000002500 */
[----:B------:R-:W1:Y:S01]  /*0030*/  LDCU UR4, c[0x0][0x390] ;  /* 0x00007200ff0477ac */ /* 0x000e620008000800 */
[----:B------:R-:W1:Y:S06]  /*0040*/  LDCU UR5, c[0x0][0x38c] ;  /* 0x00007180ff0577ac */ /* 0x000e6c0008000800 */
[----:B------:R-:W0:Y:S01]  /*0050*/  LDC R0, c[0x0][0x360] ;  /* 0x0000d800ff007b82 */ /* 0x000e220000000800 */
[----:B------:R-:W2:Y:S01]  /*0060*/  LDCU UR7, c[0x0][0x370] ;  /* 0x00006e00ff0777ac */ /* 0x000ea20008000800 */
[----:B-1----:R-:W-:Y:S01]  /*0070*/  UIMAD UR4, UR4, UR5, URZ ;  /* 0x00000005040472a4 */ /* 0x002fe2000f8e02ff */
[----:B0-----:R-:W-:-:S02]  /*0080*/  IMAD R3, R0, UR6, R3 ;  /* 0x0000000600037c24 */ /* 0x001fc4000f8e0203 */
[----:B--2---:R-:W-:-:S03]  /*0090*/  IMAD R0, R0, UR7, RZ ;  /* 0x0000000700007c24 */ /* 0x004fc6000f8e02ff */
[----:B------:R-:W-:-:S13]  /*00a0*/  ISETP.GE.AND P0, PT, R3, UR4, PT ;  /* 0x0000000403007c0c */ /* 0x000fda000bf06270 */
[----:B------:R-:W-:Y:S05]  /*00b0*/  @P0 EXIT ;  /* 0x000000000000094d */ /* 0x000fea0003800000 */
[----:B------:R-:W0:Y:S01]  /*00c0*/  LDCU UR5, c[0x0][0x388] ;  /* 0x00007100ff0577ac */ /* 0x000e220008000800 */
[----:B------:R-:W1:Y:S01]  /*00d0*/  LDCU.64 UR8, c[0x0][0x358] ;  /* 0x00006b00ff0877ac */ /* 0x000e620008000a00 */
[----:B0-----:R-:W-:-:S09]  /*00e0*/  UISETP.GT.AND UP0, UPT, UR5, URZ, UPT ;  /* 0x000000ff0500728c */ /* 0x001fd2000bf04270 */
[----:B-1----:R-:W-:Y:S05]  /*00f0*/  BRA.U UP0, `(.L_x_0) ;  /* 0x00000001001c7547 */ /* 0x002fea000b800000 */
[----:B------:R-:W0:Y:S02]  /*0100*/  LDC.64 R6, c[0x0][0x380] ;  /* 0x0000e000ff067b82 */ /* 0x000e240000000a00 */
.L_x_1:
[----:B0-----:R-:W-:-:S04]  /*0110*/  IMAD.WIDE R4, R3, 0x4, R6 ;  /* 0x0000000403047825 */ /* 0x001fc800078e0206 */
[----:B------:R-:W-:Y:S01]  /*0120*/  IMAD.IADD R3, R0, 0x1, R3 ;  /* 0x0000000100037824 */ /* 0x000fe200078e0203 */
[----:B------:R1:W-:Y:S04]  /*0130*/  STG.E.U8 desc[UR8][R4.64+0x3], RZ ;  /* 0x000003ff04007986 */ /* 0x0003e8000c101108 */
[----:B------:R-:W-:-:S13]  /*0140*/  ISETP.GE.AND P0, PT, R3, UR4, PT ;  /* 0x0000000403007c0c */ /* 0x000fda000bf06270 */
[----:B-1----:R-:W-:Y:S05]  /*0150*/  @!P0 BRA `(.L_x_1) ;  /* 0xfffffffc00ec8947 */ /* 0x002fea000383ffff */
[----:B------:R-:W-:Y:S05]  /*0160*/  EXIT ;  /* 0x000000000000794d */ /* 0x000fea0003800000 */
.L_x_0:
[----:B01----:R-:W0:Y:S01]  /*0170*/  LDC.64 R4, c[0x0][0x380] ;  /* 0x0000e000ff047b82 */ /* 0x003e220000000a00 */
[----:B------:R-:W1:Y:S01]  /*0180*/  LDCU UR5, c[0x0][0x390] ;  /* 0x00007200ff0577ac */ /* 0x000e620008000800 */
[----:B------:R-:W1:Y:S01]  /*0190*/  LDCU UR6, c[0x0][0x38c] ;  /* 0x00007180ff0677ac */ /* 0x000e620008000800 */
[----:B0-----:R-:W-:-:S05]  /*01a0*/  IMAD.WIDE R12, R3, 0x4, R4 ;  /* 0x00000004030c7825 */ /* 0x001fca00078e0204 */
[----:B------:R-:W0:Y:S01]  /*01b0*/  LDC R5, c[0x0][0x388] ;  /* 0x0000e200ff057b82 */ /* 0x000e220000000800 */
[----:B--23--:R2:W3:Y:S01]  /*01c0*/  LDG.E R16, desc[UR8][R12.64] ;  /* 0x000000080c107981 */ /* 0x00c4e2000c1e1900 */
[----:B-1----:R-:W-:Y:S01]  /*01d0*/  UIMAD UR5, UR5, UR6, URZ ;  /* 0x00000006050572a4 */ /* 0x002fe2000f8e02ff */
[--C-:B------:R-:W-:Y:S02]  /*01e0*/  IMAD.MOV.U32 R2, RZ, RZ, R3.reuse ;  /* 0x000000ffff027224 */ /* 0x100fe400078e0003 */
[----:B------:R-:W-:Y:S02]  /*01f0*/  IMAD.IADD R3, R0, 0x1, R3 ;  /* 0x0000000100037824 */ /* 0x000fe400078e0203 */
[----:B------:R-:W-:Y:S02]  /*0200*/  IMAD.MOV.U32 R4, RZ, RZ, RZ ;  /* 0x000000ffff047224 */ /* 0x000fe400078e00ff */
[----:B------:R-:W-:Y:S01]  /*0210*/  IMAD.MOV.U32 R14, RZ, RZ, 0x0 ;  /* 0x00000000ff0e7424 */ /* 0x000fe200078e00ff */
[----:B------:R-:W-:Y:S01]  /*0220*/  ISETP.GE.AND P0, PT, R3, UR5, PT ;  /* 0x0000000503007c0c */ /* 0x000fe2000bf06270 */
[----:B------:R-:W-:-:S02]  /*0230*/  IMAD.MOV.U32 R15, RZ, RZ, -0x3e32329b ;  /* 0xc1cdcd65ff0f7424 */ /* 0x000fc400078e00ff */
[----:B--2---:R-:W-:Y:S02]  /*0240*/  IMAD.MOV.U32 R12, RZ, RZ, 0x0 ;  /* 0x00000000ff0c7424 */ /* 0x004fe400078e00ff */
[----:B------:R-:W-:Y:S01]  /*0250*/  IMAD.MOV.U32 R13, RZ, RZ, -0x40100000 ;  /* 0xbff00000ff0d7424 */ /* 0x000fe200078e00ff */
[----:B0-----:R-:W-:Y:S01]  /*0260*/  ISETP.GE.U32.AND P1, PT, R5, 0x4, PT ;  /* 0x000000040500780c */ /* 0x001fe20003f26070 */
[----:B---3--:R0:W1:Y:S08]  /*0270*/  I2F.F64.U8 R6, R16 ;  /* 0x0000001000067312 */ /* 0x0080700000001800 */
[----:B------:R0:W2:Y:S08]  /*0280*/  I2F.F64.U8 R8, R16.B1 ;  /* 0x1000001000087312 */ /* 0x0000b00000001800 */
[----:B------:R0:W3:Y:S01]  /*0290*/  I2F.F64.U8 R10, R16.B2 ;  /* 0x20000010000a7312 */ /* 0x0000e20000001800 */
[----:B-1----:R-:W-:Y:S05]  /*02a0*/  @!P1 BRA `(.L_x_2) ;  /* 0x00000008006c9947 */ /* 0x002fea0003800000 */
[----:B------:R-:W-:Y:S02]  /*02b0*/  HFMA2 R13, -RZ, RZ, -1.984375, 0 ;  /* 0xbff00000ff0d7431 */ /* 0x000fe400000001ff */
[----:B------:R-:W-:Y:S01]  /*02c0*/  IMAD.MOV.U32 R4, RZ, RZ, RZ ;  /* 0x000000ffff047224 */ /* 0x000fe200078e00ff */
[----:B0-----:R-:W-:Y:S01]  /*02d0*/  CS2R R16, SRZ ;  /* 0x0000000000107805 */ /* 0x001fe2000001ff00 */
[----:B------:R-:W-:Y:S02]  /*02e0*/  IMAD.MOV.U32 R14, RZ, RZ, 0x0 ;  /* 0x00000000ff0e7424 */ /* 0x000fe400078e00ff */
[----:B------:R-:W-:Y:S02]  /*02f0*/  IMAD.MOV.U32 R15, RZ, RZ, -0x3e32329b ;  /* 0xc1cdcd65ff0f7424 */ /* 0x000fe400078e00ff */
[----:B------:R-:W-:-:S07]  /*0300*/  IMAD.MOV.U32 R12, RZ, RZ, 0x0 ;  /* 0x00000000ff0c7424 */ /* 0x000fce00078e00ff */
.L_x_3:
[C---:B------:R-:W-:Y:S02]  /*0310*/  IMAD R35, R4.reuse, 0x18, RZ ;  /* 0x0000001804237824 */ /* 0x040fe400078e02ff */
[----:B------:R-:W-:Y:S02]  /*0320*/  IMAD.MOV.U32 R21, RZ, RZ, 0x300 ;  /* 0x00000300ff157424 */ /* 0x000fe400078e00ff */
[----:B------:R-:W0:Y:S02]  /*0330*/  LDC.64 R18, c[0x3][R35] ;  /* 0x00c0000023127b82 */ /* 0x000e240000000a00 */
[----:B------:R-:W-:-:S06]  /*0340*/  IMAD R34, R4, 0x48, R21 ;  /* 0x0000004804227824 */ /* 0x000fcc00078e0215 */
[----:B------:R-:W1:Y:S08]  /*0350*/  LDC.64 R22, c[0x3][R34] ;  /* 0x00c0000022167b82 */ /* 0x000e700000000a00 */
[----:B------:R-:W2:Y:S08]  /*0360*/  LDC.64 R30, c[0x3][R35+0x8] ;  /* 0x00c00200231e7b82 */ /* 0x000eb00000000a00 */
[----:B------:R-:W4:Y:S01]  /*0370*/  LDC.64 R26, c[0x3][R34+0x18] ;  /* 0x00c00600221a7b82 */ /* 0x000f220000000a00 */
[----:B0-----:R-:W-:-:S07]  /*0380*/  DADD R18, R6, -R18 ;  /* 0x0000000006127229 */ /* 0x001fce0000000812 */
[----:B------:R-:W0:Y:S01]  /*0390*/  LDC.64 R24, c[0x3][R34+0x8] ;  /* 0x00c0020022187b82 */ /* 0x000e220000000a00 */
[----:B-1----:R-:W-:-:S07]  /*03a0*/  DFMA R22, R18, R22, RZ ;  /* 0x000000161216722b */ /* 0x002fce00000000ff */
[----:B------:R-:W3:Y:S01]  /*03b0*/  LDC.64 R28, c[0x3][R35+0x10] ;  /* 0x00c00400231c7b82 */ /* 0x000ee20000000a00 */
[----:B--2---:R-:W-:-:S07]  /*03c0*/  DADD R30, R8, -R30 ;  /* 0x00000000081e7229 */ /* 0x004fce000000081e */
[----:B------:R-:W1:Y:S01]  /*03d0*/  LDC.64 R32, c[0x3][R34+0x20] ;  /* 0x00c0080022207b82 */ /* 0x000e620000000a00 */
[----:B----4-:R-:W-:-:S07]  /*03e0*/  DFMA R26, R18, R26, RZ ;  /* 0x0000001a121a722b */ /* 0x010fce00000000ff */
[----:B------:R-:W2:Y:S01]  /*03f0*/  LDC.64 R20, c[0x3][R34+0x10] ;  /* 0x00c0040022147b82 */ /* 0x000ea20000000a00 */
[----:B0-----:R-:W-:Y:S02]  /*0400*/  DFMA R24, R30, R24, R22 ;  /* 0x000000181e18722b */ /* 0x001fe40000000016 */
[----:B---3--:R-:W-:-:S05]  /*0410*/  DADD R28, R10, -R28 ;  /* 0x000000000a1c7229 */ /* 0x008fca000000081c */
[----:B------:R-:W0:Y:S01]  /*0420*/  LDC.64 R22, c[0x3][R34+0x30] ;  /* 0x00c00c0022167b82 */ /* 0x000e220000000a00 */
[----:B-1----:R-:W-:Y:S02]  /*0430*/  DFMA R32, R30, R32, R26 ;  /* 0x000000201e20722b */ /* 0x002fe4000000001a */
[----:B--2---:R-:W-:-:S05]  /*0440*/  DFMA R26, R28, R20, R24 ;  /* 0x000000141c1a722b */ /* 0x004fca0000000018 */
[----:B------:R-:W1:Y:S03]  /*0450*/  LDC.64 R20, c[0x3][R34+0x28] ;  /* 0x00c00a0022147b82 */ /* 0x000e660000000a00 */
[----:B------:R-:W-:-:S05]  /*0460*/  DFMA R26, R18, R26, RZ ;  /* 0x0000001a121a722b */ /* 0x000fca00000000ff */
[----:B------:R-:W2:Y:S01]  /*0470*/  LDC.64 R24, c[0x3][R34+0x38] ;  /* 0x00c00e0022187b82 */ /* 0x000ea20000000a00 */
[----:B0-----:R-:W-:-:S07]  /*0480*/  DFMA R22, R18, R22, RZ ;  /* 0x000000161216722b */ /* 0x001fce00000000ff */
[----:B------:R-:W0:Y:S01]  /*0490*/  LDC.64 R18, c[0x3][R34+0x40] ;  /* 0x00c0100022127b82 */ /* 0x000e220000000a00 */
[----:B-1----:R-:W-:-:S07]  /*04a0*/  DFMA R20, R28, R20, R32 ;  /* 0x000000141c14722b */ /* 0x002fce0000000020 */
[----:B------:R-:W1:Y:S01]  /*04b0*/  LDC.64 R32, c[0x3][R34+0x50] ;  /* 0x00c0140022207b82 */ /* 0x000e620000000a00 */
[----:B--2---:R-:W-:-:S07]  /*04c0*/  DFMA R24, R30, R24, R22 ;  /* 0x000000181e18722b */ /* 0x004fce0000000016 */
[----:B------:R-:W2:Y:S01]  /*04d0*/  LDC.64 R22, c[0x3][R35+0x18] ;  /* 0x00c0060023167b82 */ /* 0x000ea20000000a00 */
[----:B------:R-:W-:Y:S02]  /*04e0*/  DFMA R26, R30, R20, R26 ;  /* 0x000000141e1a722b */ /* 0x000fe4000000001a */
[----:B0-----:R-:W-:-:S05]  /*04f0*/  DFMA R18, R28, R18, R24 ;  /* 0x000000121c12722b */ /* 0x001fca0000000018 */
[----:B------:R-:W0:Y:S03]  /*0500*/  LDC.64 R20, c[0x3][R34+0x48] ;  /* 0x00c0120022147b82 */ /* 0x000e260000000a00 */
[----:B------:R-:W-:-:S05]  /*0510*/  DFMA R26, R28, R18, R26 ;  /* 0x000000121c1a722b */ /* 0x000fca000000001a */
[----:B------:R-:W3:Y:S03]  /*0520*/  LDC.64 R30, c[0x3][R35+0x20] ;  /* 0x00c00800231e7b82 */ /* 0x000ee60000000a00 */
[----:B------:R-:W-:Y:S02]  /*0530*/  DSETP.GEU.AND P3, PT, R14, -R26, PT ;  /* 0x8000001a0e00722a */ /* 0x000fe40003f6e000 */
[----:B--2---:R-:W-:-:S03]  /*0540*/  DADD R22, R6, -R22 ;  /* 0x0000000006167229 */ /* 0x004fc60000000816 */
[----:B------:R-:W2:Y:S01]  /*0550*/  LDC.64 R28, c[0x3][R35+0x28] ;  /* 0x00c00a00231c7b82 */ /* 0x000ea20000000a00 */
[----:B------:R-:W-:-:S04]  /*0560*/  DADD R26, -RZ, -R26 ;  /* 0x00000000ff1a7229 */ /* 0x000fc8000000091a */
[----:B0-----:R-:W-:-:S03]  /*0570*/  DFMA R20, R22, R20, RZ ;  /* 0x000000141614722b */ /* 0x001fc600000000ff */
[----:B------:R-:W0:Y:S03]  /*0580*/  LDC.64 R18, c[0x3][R34+0x58] ;  /* 0x00c0160022127b82 */ /* 0x000e260000000a00 */
[----:B------:R-:W-:Y:S02]  /*0590*/  FSEL R14, R26, R14, !P3 ;  /* 0x0000000e1a0e7208 */ /* 0x000fe40005800000 */
[----:B------:R-:W-:Y:S01]  /*05a0*/  FSEL R15, R27, R15, !P3 ;  /* 0x0000000f1b0f7208 */ /* 0x000fe20005800000 */
[----:B---3--:R-:W-:Y:S02]  /*05b0*/  DADD R30, R8, -R30 ;  /* 0x00000000081e7229 */ /* 0x008fe4000000081e */
[----:B------:R-:W3:Y:S06]  /*05c0*/  LDC.64 R24, c[0x3][R34+0x60] ;  /* 0x00c0180022187b82 */ /* 0x000eec0000000a00 */
[----:B-1----:R-:W-:-:S02]  /*05d0*/  DFMA R32, R30, R32, R20 ;  /* 0x000000201e20722b */ /* 0x002fc40000000014 */
[----:B------:R-:W1:Y:S01]  /*05e0*/  LDC.64 R26, c[0x3][R34+0xa0] ;  /* 0x00c02800221a7b82 */ /* 0x000e620000000a00 */
[----:B--2---:R-:W-:-:S07]  /*05f0*/  DADD R28, R10, -R28 ;  /* 0x000000000a1c7229 */ /* 0x004fce000000081c */
[----:B------:R-:W2:Y:S01]  /*0600*/  LDC.64 R20, c[0x3][R34+0x68] ;  /* 0x00c01a0022147b82 */ /* 0x000ea20000000a00 */
[----:B0-----:R-:W-:Y:S02]  /*0610*/  DFMA R18, R28, R18, R32 ;  /* 0x000000121c12722b */ /* 0x001fe40000000020 */
[----:B---3--:R-:W-:-:S05]  /*0620*/  DFMA R24, R22, R24, RZ ;  /* 0x000000181618722b */ /* 0x008fca00000000ff */
[----:B------:R-:W0:Y:S01]  /*0630*/  LDC.64 R32, c[0x3][R34+0x70] ;  /* 0x00c01c0022207b82 */ /* 0x000e220000000a00 */
[----:B------:R-:W-:Y:S02]  /*0640*/  DFMA R18, R22, R18, RZ ;  /* 0x000000121612722b */ /* 0x000fe400000000ff */
[----:B--2---:R-:W-:-:S05]  /*0650*/  DFMA R20, R30, R20, R24 ;  /* 0x000000141e14722b */ /* 0x004fca0000000018 */
[----:B------:R-:W2:Y:S03]  /*0660*/  LDC.64 R24, c[0x3][R34+0x78] ;  /* 0x00c01e0022187b82 */ /* 0x000ea60000000a00 */
[----:B0-----:R-:W-:-:S05]  /*0670*/  DFMA R32, R28, R32, R20 ;  /* 0x000000201c20722b */ /* 0x001fca0000000014 */
[----:B------:R-:W0:Y:S03]  /*0680*/  LDC.64 R20, c[0x3][R34+0x80] ;  /* 0x00c0200022147b82 */ /* 0x000e260000000a00 */
[----:B------:R-:W-:-:S05]  /*0690*/  DFMA R18, R30, R32, R18 ;  /* 0x000000201e12722b */ /* 0x000fca0000000012 */
[----:B------:R-:W3:Y:S01]  /*06a0*/  LDC.64 R32, c[0x3][R34+0x90] ;  /* 0x00c0240022207b82 */ /* 0x000ee20000000a00 */
[----:B--2---:R-:W-:-:S07]  /*06b0*/  DFMA R24, R22, R24, RZ ;  /* 0x000000181618722b */ /* 0x004fce00000000ff */
[----:B------:R-:W2:Y:S01]  /*06c0*/  LDC.64 R22, c[0x3][R34+0x88] ;  /* 0x00c0220022167b82 */ /* 0x000ea20000000a00 */
[----:B0-----:R-:W-:-:S07]  /*06d0*/  DFMA R24, R30, R20, R24 ;  /* 0x000000141e18722b */ /* 0x001fce0000000018 */
[----:B------:R-:W0:Y:S08]  /*06e0*/  LDC.64 R20, c[0x3][R35+0x30] ;  /* 0x00c00c0023147b82 */ /* 0x000e300000000a00 */
[----:B------:R-:W4:Y:S01]  /*06f0*/  LDC.64 R30, c[0x3][R34+0x98] ;  /* 0x00c02600221e7b82 */ /* 0x000f220000000a00 */
[----:B--2---:R-:W-:-:S07]  /*0700*/  DFMA R22, R28, R22, R24 ;  /* 0x000000161c16722b */ /* 0x004fce0000000018 */
[----:B------:R-:W2:Y:S01]  /*0710*/  LDC.64 R24, c[0x3][R35+0x38] ;  /* 0x00c00e0023187b82 */ /* 0x000ea20000000a00 */
[----:B------:R-:W-:Y:S02]  /*0720*/  DFMA R18, R28, R22, R18 ;  /* 0x000000161c12722b */ /* 0x000fe40000000012 */
[----:B0-----:R-:W-:-:S05]  /*0730*/  DADD R20, R6, -R20 ;  /* 0x0000000006147229 */ /* 0x001fca0000000814 */
[----:B------:R-:W0:Y:S01]  /*0740*/  LDC.64 R22, c[0x3][R35+0x40] ;  /* 0x00c0100023167b82 */ /* 0x000e220000000a00 */
[----:B------:R-:W-:Y:S02]  /*0750*/  DSETP.GEU.AND P1, PT, R14, -R18, PT ;  /* 0x800000120e00722a */ /* 0x000fe40003f2e000 */
[----:B---3--:R-:W-:-:S05]  /*0760*/  DFMA R32, R20, R32, RZ ;  /* 0x000000201420722b */ /* 0x008fca00000000ff */
[----:B------:R-:W3:Y:S01]  /*0770*/  LDC.64 R28, c[0x3][R34+0xa8] ;  /* 0x00c02a00221c7b82 */ /* 0x000ee20000000a00 */
[----:B------:R-:W-:Y:S02]  /*0780*/  DADD R18, -RZ, -R18 ;  /* 0x00000000ff127229 */ /* 0x000fe40000000912 */
[----:B--2---:R-:W-:-:S08]  /*0790*/  DADD R24, R8, -R24 ;  /* 0x0000000008187229 */ /* 0x004fd00000000818 */
[----:B------:R-:W-:Y:S01]  /*07a0*/  FSEL R14, R18, R14, !P1 ;  /* 0x0000000e120e7208 */ /* 0x000fe20004800000 */
[----:B------:R-:W-:Y:S01]  /*07b0*/  VIADD R18, R4, 0x1 ;  /* 0x0000000104127836 */ /* 0x000fe20000000000 */
[----:B------:R-:W-:Y:S01]  /*07c0*/  FSEL R15, R19, R15, !P1 ;  /* 0x0000000f130f7208 */ /* 0x000fe20004800000 */
[----:B----4-:R-:W-:Y:S01]  /*07d0*/  DFMA R30, R24, R30, R32 ;  /* 0x0000001e181e722b */ /* 0x010fe20000000020 */
[----:B------:R-:W2:Y:S01]  /*07e0*/  LDC.64 R32, c[0x3][R34+0xb0] ;  /* 0x00c02c0022207b82 */ /* 0x000ea20000000a00 */
[----:B0-----:R-:W-:Y:S02]  /*07f0*/  DADD R22, R10, -R22 ;  /* 0x000000000a167229 */ /* 0x001fe40000000816 */
[----:B------:R-:W0:Y:S06]  /*0800*/  I2F.F64.U32 R18, R18 ;  /* 0x0000001200127312 */ /* 0x000e2c0000201800 */
[----:B-1----:R-:W-:-:S02]  /*0810*/  DFMA R26, R22, R26, R30 ;  /* 0x0000001a161a722b */ /* 0x002fc4000000001e */
[C---:B---3--:R-:W-:Y:S01]  /*0820*/  DFMA R30, R20.reuse, R28, RZ ;  /* 0x0000001c141e722b */ /* 0x048fe200000000ff */
[----:B------:R-:W1:Y:S05]  /*0830*/  LDC.64 R28, c[0x3][R34+0xb8] ;  /* 0x00c02e00221c7b82 */ /* 0x000e6a0000000a00 */
[----:B------:R-:W-:Y:S02]  /*0840*/  DFMA R26, R20, R26, RZ ;  /* 0x0000001a141a722b */ /* 0x000fe400000000ff */
[----:B--2---:R-:W-:Y:S02]  /*0850*/  DFMA R32, R24, R32, R30 ;  /* 0x000000201820722b */ /* 0x004fe4000000001e */
[----:B------:R-:W2:Y:S06]  /*0860*/  LDC.64 R30, c[0x3][R34+0xc0] ;  /* 0x00c03000221e7b82 */ /* 0x000eac0000000a00 */
[----:B-1----:R-:W-:-:S02]  /*0870*/  DFMA R32, R22, R28, R32 ;  /* 0x0000001c1620722b */ /* 0x002fc40000000020 */
[----:B------:R-:W1:Y:S06]  /*0880*/  LDC.64 R28, c[0x3][R34+0xc8] ;  /* 0x00c03200221c7b82 */ /* 0x000e6c0000000a00 */
[----:B------:R-:W-:Y:S02]  /*0890*/  DFMA R26, R24, R32, R26 ;  /* 0x00000020181a722b */ /* 0x000fe4000000001a */
[----:B--2---:R-:W-:Y:S01]  /*08a0*/  DFMA R30, R20, R30, RZ ;  /* 0x0000001e141e722b */ /* 0x004fe200000000ff */
[----:B------:R-:W2:Y:S07]  /*08b0*/  LDC.64 R20, c[0x3][R34+0xd0] ;  /* 0x00c0340022147b82 */ /* 0x000eae0000000a00 */
[----:B-1----:R-:W-:Y:S01]  /*08c0*/  DFMA R30, R24, R28, R30 ;  /* 0x0000001c181e722b */ /* 0x002fe2000000001e */
[----:B------:R-:W1:Y:S08]  /*08d0*/  LDC.64 R24, c[0x3][R35+0x48] ;  /* 0x00c0120023187b82 */ /* 0x000e700000000a00 */
[----:B------:R-:W3:Y:S01]  /*08e0*/  LDC.64 R28, c[0x3][R34+0xd8] ;  /* 0x00c03600221c7b82 */ /* 0x000ee20000000a00 */
[----:B--2---:R-:W-:-:S07]  /*08f0*/  DFMA R30, R22, R20, R30 ;  /* 0x00000014161e722b */ /* 0x004fce000000001e */
[----:B------:R-:W2:Y:S01]  /*0900*/  LDC.64 R20, c[0x3][R35+0x50] ;  /* 0x00c0140023147b82 */ /* 0x000ea20000000a00 */
[----:B------:R-:W-:-:S07]  /*0910*/  DFMA R30, R22, R30, R26 ;  /* 0x0000001e161e722b */ /* 0x000fce000000001a */
[----:B------:R-:W4:Y:S01]  /*0920*/  LDC.64 R22, c[0x3][R34+0xe0] ;  /* 0x00c0380022167b82 */ /* 0x000f220000000a00 */
[----:B-1----:R-:W-:Y:S02]  /*0930*/  DADD R32, R6, -R24 ;  /* 0x0000000006207229 */ /* 0x002fe40000000818 */
[--C-:B------:R-:W-:Y:S02]  /*0940*/  DSETP.GEU.AND P2, PT, R14, -R30.reuse, PT ;  /* 0x8000001e0e00722a */ /* 0x100fe40003f4e000 */
[----:B------:R-:W-:-:S03]  /*0950*/  DADD R30, -RZ, -R30 ;  /* 0x00000000ff1e7229 */ /* 0x000fc6000000091e */
[----:B------:R-:W1:Y:S01]  /*0960*/  LDC.64 R26, c[0x3][R35+0x58] ;  /* 0x00c01600231a7b82 */ /* 0x000e620000000a00 */
[----:B---3--:R-:W-:-:S07]  /*0970*/  DFMA R28, R32, R28, RZ ;  /* 0x0000001c201c722b */ /* 0x008fce00000000ff */
[----:B------:R-:W3:Y:S01]  /*0980*/  LDC.64 R24, c[0x3][R34+0xe8] ;  /* 0x00c03a0022187b82 */ /* 0x000ee20000000a00 */
[----:B--2---:R-:W-:-:S08]  /*0990*/  DADD R20, R8, -R20 ;  /* 0x0000000008147229 */ /* 0x004fd00000000814 */
[----:B----4-:R-:W-:Y:S02]  /*09a0*/  DFMA R22, R20, R22, R28 ;  /* 0x000000161416722b */ /* 0x010fe4000000001c */
[----:B-1----:R-:W-:Y:S01]  /*09b0*/  DADD R28, R10, -R26 ;  /* 0x000000000a1c7229 */ /* 0x002fe2000000081a */
[----:B------:R-:W1:Y:S07]  /*09c0*/  LDC.64 R26, c[0x3][R34+0xf0] ;  /* 0x00c03c00221a7b82 */ /* 0x000e6e0000000a00 */
[----:B---3--:R-:W-:Y:S01]  /*09d0*/  DFMA R22, R28, R24, R22 ;  /* 0x000000181c16722b */ /* 0x008fe20000000016 */
[----:B------:R-:W2:Y:S07]  /*09e0*/  LDC.64 R24, c[0x3][R34+0xf8] ;  /* 0x00c03e0022187b82 */ /* 0x000eae0000000a00 */
[----:B------:R-:W-:-:S02]  /*09f0*/  DFMA R22, R32, R22, RZ ;  /* 0x000000162016722b */ /* 0x000fc400000000ff */
[----:B-1----:R-:W-:-:S08]  /*0a00*/  DFMA R26, R32, R26, RZ ;  /* 0x0000001a201a722b */ /* 0x002fd000000000ff */
[----:B--2---:R-:W-:Y:S02]  /*0a10*/  DFMA R24, R20, R24, R26 ;  /* 0x000000181418722b */ /* 0x004fe4000000001a */
[----:B------:R-:W1:Y:S06]  /*0a20*/  LDC.64 R26, c[0x3][R34+0x100] ;  /* 0x00c04000221a7b82 */ /* 0x000e6c0000000a00 */
[----:B-1----:R-:W-:Y:S02]  /*0a30*/  DFMA R26, R28, R26, R24 ;  /* 0x0000001a1c1a722b */ /* 0x002fe40000000018 */
[----:B------:R-:W1:Y:S06]  /*0a40*/  LDC.64 R24, c[0x3][R34+0x108] ;  /* 0x00c0420022187b82 */ /* 0x000e6c0000000a00 */
[----:B------:R-:W-:Y:S01]  /*0a50*/  DFMA R22, R20, R26, R22 ;  /* 0x0000001a1416722b */ /* 0x000fe20000000016 */
[----:B------:R-:W-:Y:S01]  /*0a60*/  FSEL R27, R16, R12, !P3 ;  /* 0x0000000c101b7208 */ /* 0x000fe20005800000 */
[----:B------:R-:W-:Y:S01]  /*0a70*/  VIADD R26, R4, 0x3 ;  /* 0x00000003041a7836 */ /* 0x000fe20000000000 */
[----:B-1----:R-:W-:Y:S01]  /*0a80*/  DFMA R32, R32, R24, RZ ;  /* 0x000000182020722b */ /* 0x002fe200000000ff */
[----:B------:R-:W1:Y:S07]  /*0a90*/  LDC.64 R24, c[0x3][R34+0x110] ;  /* 0x00c0440022187b82 */ /* 0x000e6e0000000a00 */
[----:B-1----:R-:W-:-:S02]  /*0aa0*/  DFMA R24, R20, R24, R32 ;  /* 0x000000181418722b */ /* 0x002fc40000000020 */
[----:B------:R-:W1:Y:S01]  /*0ab0*/  LDC.64 R32, c[0x3][R34+0x118] ;  /* 0x00c0460022207b82 */ /* 0x000e620000000a00 */
[C---:B------:R-:W-:Y:S02]  /*0ac0*/  VIADD R20, R4.reuse, 0x2 ;  /* 0x0000000204147836 */ /* 0x040fe40000000000 */
[----:B------:R-:W-:-:S04]  /*0ad0*/  VIADD R4, R4, 0x4 ;  /* 0x0000000404047836 */ /* 0x000fc80000000000 */
[----:B------:R-:W2:Y:S01]  /*0ae0*/  I2F.F64.U32 R20, R20 ;  /* 0x0000001400147312 */ /* 0x000ea20000201800 */
[----:B-1----:R-:W-:-:S08]  /*0af0*/  DFMA R24, R28, R32, R24 ;  /* 0x000000201c18722b */ /* 0x002fd00000000018 */
[----:B------:R-:W-:Y:S01]  /*0b00*/  DFMA R28, R28, R24, R22 ;  /* 0x000000181c1c722b */ /* 0x000fe20000000016 */
[----:B------:R-:W-:Y:S02]  /*0b10*/  FSEL R23, R31, R15, !P2 ;  /* 0x0000000f1f177208 */ /* 0x000fe40005000000 */
[----:B------:R-:W-:Y:S01]  /*0b20*/  FSEL R31, R17, R13, !P3 ;  /* 0x0000000d111f7208 */ /* 0x000fe20005800000 */
[----:B------:R-:W-:Y:S01]  /*0b30*/  DADD R16, R16, 4 ;  /* 0x4010000010107429 */ /* 0x000fe20000000000 */
[----:B0-----:R-:W-:Y:S02]  /*0b40*/  FSEL R13, R18, R27, !P1 ;  /* 0x0000001b120d7208 */ /* 0x001fe40004800000 */
[----:B------:R-:W-:Y:S01]  /*0b50*/  LOP3.LUT R27, R5, 0x7ffffffc, RZ, 0xc0, !PT ;  /* 0x7ffffffc051b7812 */ /* 0x000fe200078ec0ff */
[----:B------:R-:W-:Y:S01]  /*0b60*/  DADD R24, -RZ, -R28 ;  /* 0x00000000ff187229 */ /* 0x000fe2000000091c */
[----:B------:R-:W-:Y:S02]  /*0b70*/  FSEL R22, R30, R14, !P2 ;  /* 0x0000000e1e167208 */ /* 0x000fe40005000000 */
[----:B------:R-:W0:Y:S01]  /*0b80*/  I2F.F64.U32 R14, R26 ;  /* 0x0000001a000e7312 */ /* 0x000e220000201800 */
[----:B------:R-:W-:-:S02]  /*0b90*/  FSEL R19, R19, R31, !P1 ;  /* 0x0000001f13137208 */ /* 0x000fc40004800000 */
[----:B------:R-:W-:Y:S01]  /*0ba0*/  ISETP.NE.AND P1, PT, R4, R27, PT ;  /* 0x0000001b0400720c */ /* 0x000fe20003f25270 */
[----:B------:R-:W-:Y:S01]  /*0bb0*/  DSETP.GEU.AND P3, PT, R22, -R28, PT ;  /* 0x8000001c1600722a */ /* 0x000fe20003f6e000 */
[----:B--2---:R-:W-:Y:S02]  /*0bc0*/  FSEL R13, R20, R13, !P2 ;  /* 0x0000000d140d7208 */ /* 0x004fe40005000000 */
[----:B------:R-:W-:-:S03]  /*0bd0*/  FSEL R21, R21, R19, !P2 ;  /* 0x0000001315157208 */ /* 0x000fc60005000000 */
[----:B------:R-:W-:Y:S02]  /*0be0*/  FSEL R18, R24, R22, !P3 ;  /* 0x0000001618127208 */ /* 0x000fe40005800000 */
[----:B------:R-:W-:Y:S02]  /*0bf0*/  FSEL R19, R25, R23, !P3 ;  /* 0x0000001719137208 */ /* 0x000fe40005800000 */
[----:B0-----:R-:W-:Y:S01]  /*0c00*/  FSEL R12, R14, R13, !P3 ;  /* 0x0000000d0e0c7208 */ /* 0x001fe20005800000 */
[----:B------:R-:W-:Y:S01]  /*0c10*/  IMAD.MOV.U32 R14, RZ, RZ, R18 ;  /* 0x000000ffff0e7224 */ /* 0x000fe200078e0012 */
[----:B------:R-:W-:Y:S02]  /*0c20*/  FSEL R13, R15, R21, !P3 ;  /* 0x000000150f0d7208 */ /* 0x000fe40005800000 */
[----:B------:R-:W-:Y:S01]  /*0c30*/  MOV R15, R19 ;  /* 0x00000013000f7202 */ /* 0x000fe20000000f00 */
[----:B------:R-:W-:Y:S06]  /*0c40*/  @P1 BRA `(.L_x_3) ;  /* 0xfffffff400b01947 */ /* 0x000fec000383ffff */
[----:B------:R-:W-:-:S07]  /*0c50*/  IMAD.MOV.U32 R4, RZ, RZ, R27 ;  /* 0x000000ffff047224 */ /* 0x000fce00078e001b */
.L_x_2:
[----:B------:R-:W1:Y:S02]  /*0c60*/  LDCU UR5, c[0x0][0x388] ;  /* 0x00007100ff0577ac */ /* 0x000e640008000800 */
[----:B-1----:R-:W-:-:S04]  /*0c70*/  ULOP3.LUT UR5, UR5, 0x3, URZ, 0xc0, !UPT ;  /* 0x0000000305057892 */ /* 0x002fc8000f8ec0ff */
[----:B------:R-:W-:-:S09]  /*0c80*/  UISETP.NE.AND UP0, UPT, UR5, URZ, UPT ;  /* 0x000000ff0500728c */ /* 0x000fd2000bf05270 */
[----:B------:R-:W-:Y:S05]  /*0c90*/  BRA.U !UP0, `(.L_x_4) ;  /* 0x0000000508c07547 */ /* 0x000fea000b800000 */
[----:B------:R-:W-:Y:S01]  /*0ca0*/  UISETP.NE.AND UP0, UPT, UR5, 0x1, UPT ;  /* 0x000000010500788c */ /* 0x000fe2000bf05270 */
[----:B------:R-:W-:-:S04]  /*0cb0*/  LOP3.LUT R5, R5, 0x1, RZ, 0xc0, !PT ;  /* 0x0000000105057812 */ /* 0x000fc800078ec0ff */
[----:B------:R-:W-:-:S04]  /*0cc0*/  ISETP.NE.U32.AND P3, PT, R5, 0x1, PT ;  /* 0x000000010500780c */ /* 0x000fc80003f65070 */
[----:B------:R-:W-:Y:S09]  /*0cd0*/  BRA.U !UP0, `(.L_x_5) ;  /* 0x0000000508247547 */ /* 0x000ff2000b800000 */
[C---:B------:R-:W-:Y:S02]  /*0ce0*/  IMAD R5, R4.reuse, 0x18, RZ ;  /* 0x0000001804057824 */ /* 0x040fe400078e02ff */
[----:B------:R-:W-:Y:S02]  /*0cf0*/  IMAD.MOV.U32 R17, RZ, RZ, 0x300 ;  /* 0x00000300ff117424 */ /* 0x000fe400078e00ff */
[----:B------:R-:W1:Y:S02]  /*0d00*/  LDC.64 R30, c[0x3][R5] ;  /* 0x00c00000051e7b82 */ /* 0x000e640000000a00 */
[----:B------:R-:W-:-:S06]  /*0d10*/  IMAD R34, R4, 0x48, R17 ;  /* 0x0000004804227824 */ /* 0x000fcc00078e0211 */
[----:B0-----:R-:W2:Y:S08]  /*0d20*/  LDC.64 R16, c[0x3][R5+0x8] ;  /* 0x00c0020005107b82 */ /* 0x001eb00000000a00 */
[----:B------:R-:W0:Y:S08]  /*0d30*/  LDC.64 R32, c[0x3][R34] ;  /* 0x00c0000022207b82 */ /* 0x000e300000000a00 */
[----:B------:R-:W4:Y:S01]  /*0d40*/  LDC.64 R28, c[0x3][R34+0x8] ;  /* 0x00c00200221c7b82 */ /* 0x000f220000000a00 */
[----:B-1----:R-:W-:-:S07]  /*0d50*/  DADD R30, R6, -R30 ;  /* 0x00000000061e7229 */ /* 0x002fce000000081e */
[----:B------:R-:W1:Y:S01]  /*0d60*/  LDC.64 R26, c[0x3][R34+0x18] ;  /* 0x00c00600221a7b82 */ /* 0x000e620000000a00 */
[----:B--2---:R-:W-:-:S07]  /*0d70*/  DADD R16, R8, -R16 ;  /* 0x0000000008107229 */ /* 0x004fce0000000810 */
[----:B------:R-:W3:Y:S01]  /*0d80*/  LDC.64 R18, c[0x3][R5+0x10] ;  /* 0x00c0040005127b82 */ /* 0x000ee20000000a00 */
[----:B0-----:R-:W-:-:S07]  /*0d90*/  DFMA R32, R30, R32, RZ ;  /* 0x000000201e20722b */ /* 0x001fce00000000ff */
[----:B------:R-:W0:Y:S01]  /*0da0*/  LDC.64 R24, c[0x3][R34+0x20] ;  /* 0x00c0080022187b82 */ /* 0x000e220000000a00 */
[----:B----4-:R-:W-:-:S07]  /*0db0*/  DFMA R28, R16, R28, R32 ;  /* 0x0000001c101c722b */ /* 0x010fce0000000020 */
[----:B------:R-:W2:Y:S01]  /*0dc0*/  LDC.64 R22, c[0x3][R34+0x10] ;  /* 0x00c0040022167b82 */ /* 0x000ea20000000a00 */
[----:B-1----:R-:W-:-:S07]  /*0dd0*/  DFMA R26, R30, R26, RZ ;  /* 0x0000001a1e1a722b */ /* 0x002fce00000000ff */
[----:B------:R-:W1:Y:S01]  /*0de0*/  LDC.64 R20, c[0x3][R34+0x28] ;  /* 0x00c00a0022147b82 */ /* 0x000e620000000a00 */
[----:B---3--:R-:W-:Y:S02]  /*0df0*/  DADD R18, R10, -R18 ;  /* 0x000000000a127229 */ /* 0x008fe40000000812 */
[----:B0-----:R-:W-:-:S05]  /*0e00*/  DFMA R24, R16, R24, R26 ;  /* 0x000000181018722b */ /* 0x001fca000000001a */
[----:B------:R-:W0:Y:S01]  /*0e10*/  LDC.64 R32, c[0x3][R34+0x48] ;  /* 0x00c0120022207b82 */ /* 0x000e220000000a00 */
[----:B--2---:R-:W-:-:S07]  /*0e20*/  DFMA R22, R18, R22, R28 ;  /* 0x000000161216722b */ /* 0x004fce000000001c */
[----:B------:R-:W2:Y:S01]  /*0e30*/  LDC.64 R26, c[0x3][R5+0x18] ;  /* 0x00c00600051a7b82 */ /* 0x000ea20000000a00 */
[----:B-1----:R-:W-:-:S07]  /*0e40*/  DFMA R24, R18, R20, R24 ;  /* 0x000000141218722b */ /* 0x002fce0000000018 */
[----:B------:R-:W1:Y:S01]  /*0e50*/  LDC.64 R28, c[0x3][R34+0x30] ;  /* 0x00c00c00221c7b82 */ /* 0x000e620000000a00 */
[----:B------:R-:W-:-:S07]  /*0e60*/  DFMA R22, R30, R22, RZ ;  /* 0x000000161e16722b */ /* 0x000fce00000000ff */
[----:B------:R-:W3:Y:S01]  /*0e70*/  LDC.64 R20, c[0x3][R34+0x38] ;  /* 0x00c00e0022147b82 */ /* 0x000ee20000000a00 */
[----:B------:R-:W-:-:S07]  /*0e80*/  DFMA R22, R16, R24, R22 ;  /* 0x000000181016722b */ /* 0x000fce0000000016 */
[----:B------:R-:W4:Y:S01]  /*0e90*/  LDC.64 R24, c[0x3][R34+0x40] ;  /* 0x00c0100022187b82 */ /* 0x000f220000000a00 */
[----:B--2---:R-:W-:Y:S02]  /*0ea0*/  DADD R26, R6, -R26 ;  /* 0x00000000061a7229 */ /* 0x004fe4000000081a */
[----:B-1----:R-:W-:-:S05]  /*0eb0*/  DFMA R28, R30, R28, RZ ;  /* 0x0000001c1e1c722b */ /* 0x002fca00000000ff */
[----:B------:R-:W1:Y:S01]  /*0ec0*/  LDC.64 R36, c[0x3][R34+0x88] ;  /* 0x00c0220022247b82 */ /* 0x000e620000000a00 */
[----:B0-----:R-:W-:Y:S02]  /*0ed0*/  DFMA R32, R26, R32, RZ ;  /* 0x000000201a20722b */ /* 0x001fe400000000ff */
[----:B---3--:R-:W-:-:S05]  /*0ee0*/  DFMA R20, R16, R20, R28 ;  /* 0x000000141014722b */ /* 0x008fca000000001c */
[----:B------:R-:W0:Y:S03]  /*0ef0*/  LDC.64 R30, c[0x3][R5+0x20] ;  /* 0x00c00800051e7b82 */ /* 0x000e260000000a00 */
[----:B----4-:R-:W-:-:S05]  /*0f00*/  DFMA R20, R18, R24, R20 ;  /* 0x000000181214722b */ /* 0x010fca0000000014 */
[----:B------:R-:W2:Y:S03]  /*0f10*/  LDC.64 R16, c[0x3][R34+0x50] ;  /* 0x00c0140022107b82 */ /* 0x000ea60000000a00 */
[----:B------:R-:W-:-:S05]  /*0f20*/  DFMA R20, R18, R20, R22 ;  /* 0x000000141214722b */ /* 0x000fca0000000016 */
[----:B------:R-:W3:Y:S01]  /*0f30*/  LDC.64 R28, c[0x3][R5+0x28] ;  /* 0x00c00a00051c7b82 */ /* 0x000ee20000000a00 */
[----:B------:R-:W-:Y:S02]  /*0f40*/  VIADD R18, R4, 0x1 ;  /* 0x0000000104127836 */ /* 0x000fe40000000000 */
[----:B------:R-:W-:-:S05]  /*0f50*/  DADD R22, -RZ, -R20 ;  /* 0x00000000ff167229 */ /* 0x000fca0000000914 */
[----:B------:R-:W4:Y:S01]  /*0f60*/  LDC.64 R24, c[0x3][R34+0x58] ;  /* 0x00c0160022187b82 */ /* 0x000f220000000a00 */
[----:B0-----:R-:W-:Y:S01]  /*0f70*/  DADD R30, R8, -R30 ;  /* 0x00000000081e7229 */ /* 0x001fe2000000081e */
[----:B------:R-:W-:Y:S01]  /*0f80*/  I2F.F64.U32 R18, R18 ;  /* 0x0000001200127312 */ /* 0x000fe20000201800 */
[----:B------:R-:W-:-:S06]  /*0f90*/  DSETP.GEU.AND P1, PT, R14, -R20, PT ;  /* 0x800000140e00722a */ /* 0x000fcc0003f2e000 */
[----:B--2---:R-:W-:Y:S01]  /*0fa0*/  DFMA R16, R30, R16, R32 ;  /* 0x000000101e10722b */ /* 0x004fe20000000020 */
[----:B------:R-:W-:Y:S02]  /*0fb0*/  FSEL R14, R22, R14, !P1 ;  /* 0x0000000e160e7208 */ /* 0x000fe40004800000 */
[----:B------:R-:W-:Y:S01]  /*0fc0*/  FSEL R15, R23, R15, !P1 ;  /* 0x0000000f170f7208 */ /* 0x000fe20004800000 */
[----:B---3--:R-:W-:Y:S01]  /*0fd0*/  DADD R32, R10, -R28 ;  /* 0x000000000a207229 */ /* 0x008fe2000000081c */
[----:B------:R-:W0:Y:S07]  /*0fe0*/  LDC.64 R28, c[0x3][R34+0x60] ;  /* 0x00c01800221c7b82 */ /* 0x000e2e0000000a00 */
[----:B----4-:R-:W-:Y:S01]  /*0ff0*/  DFMA R16, R32, R24, R16 ;  /* 0x000000182010722b */ /* 0x010fe20000000010 */
[----:B------:R-:W2:Y:S07]  /*1000*/  LDC.64 R24, c[0x3][R34+0x68] ;  /* 0x00c01a0022187b82 */ /* 0x000eae0000000a00 */
[----:B------:R-:W-:-:S02]  /*1010*/  DFMA R16, R26, R16, RZ ;  /* 0x000000101a10722b */ /* 0x000fc400000000ff */
[----:B0-----:R-:W-:-:S08]  /*1020*/  DFMA R28, R26, R28, RZ ;  /* 0x0000001c1a1c722b */ /* 0x001fd000000000ff */
[----:B--2---:R-:W-:Y:S02]  /*1030*/  DFMA R24, R30, R24, R28 ;  /* 0x000000181e18722b */ /* 0x004fe4000000001c */
[----:B------:R-:W0:Y:S06]  /*1040*/  LDC.64 R28, c[0x3][R34+0x70] ;  /* 0x00c01c00221c7b82 */ /* 0x000e2c0000000a00 */
[----:B0-----:R-:W-:Y:S02]  /*1050*/  DFMA R28, R32, R28, R24 ;  /* 0x0000001c201c722b */ /* 0x001fe40000000018 */
[----:B------:R-:W0:Y:S06]  /*1060*/  LDC.64 R24, c[0x3][R34+0x78] ;  /* 0x00c01e0022187b82 */ /* 0x000e2c0000000a00 */
[----:B------:R-:W-:Y:S01]  /*1070*/  DFMA R28, R30, R28, R16 ;  /* 0x0000001c1e1c722b */ /* 0x000fe20000000010 */
[----:B------:R2:W3:Y:S02]  /*1080*/  I2F.F64.U32 R16, R4 ;  /* 0x0000000400107312 */ /* 0x0004e40000201800 */
[----:B--2---:R-:W-:Y:S01]  /*1090*/  VIADD R4, R4, 0x2 ;  /* 0x0000000204047836 */ /* 0x004fe20000000000 */
[----:B---3--:R-:W-:Y:S01]  /*10a0*/  FSEL R5, R16, R12, !P1 ;  /* 0x0000000c10057208 */ /* 0x008fe20004800000 */
[----:B0-----:R-:W-:Y:S01]  /*10b0*/  DFMA R26, R26, R24, RZ ;  /* 0x000000181a1a722b */ /* 0x001fe200000000ff */
[----:B------:R-:W-:Y:S01]  /*10c0*/  FSEL R13, R17, R13, !P1 ;  /* 0x0000000d110d7208 */ /* 0x000fe20004800000 */
[----:B------:R-:W0:Y:S06]  /*10d0*/  LDC.64 R24, c[0x3][R34+0x80] ;  /* 0x00c0200022187b82 */ /* 0x000e2c0000000a00 */
[----:B0-----:R-:W-:-:S08]  /*10e0*/  DFMA R24, R30, R24, R26 ;  /* 0x000000181e18722b */ /* 0x001fd0000000001a */
[----:B-1----:R-:W-:-:S08]  /*10f0*/  DFMA R24, R32, R36, R24 ;  /* 0x000000242018722b */ /* 0x002fd00000000018 */
[----:B------:R-:W-:-:S08]  /*1100*/  DFMA R24, R32, R24, R28 ;  /* 0x000000182018722b */ /* 0x000fd0000000001c */
[--C-:B------:R-:W-:Y:S02]  /*1110*/  DADD R20, -RZ, -R24.reuse ;  /* 0x00000000ff147229 */ /* 0x100fe40000000918 */
[----:B------:R-:W-:-:S06]  /*1120*/  DSETP.GEU.AND P2, PT, R14, -R24, PT ;  /* 0x800000180e00722a */ /* 0x000fcc0003f4e000 */
[----:B------:R-:W-:Y:S02]  /*1130*/  FSEL R12, R18, R5, !P2 ;  /* 0x00000005120c7208 */ /* 0x000fe40005000000 */
[----:B------:R-:W-:Y:S02]  /*1140*/  FSEL R14, R20, R14, !P2 ;  /* 0x0000000e140e7208 */ /* 0x000fe40005000000 */
[----:B------:R-:W-:Y:S02]  /*1150*/  FSEL R15, R21, R15, !P2 ;  /* 0x0000000f150f7208 */ /* 0x000fe40005000000 */
[----:B------:R-:W-:-:S07]  /*1160*/  FSEL R13, R19, R13, !P2 ;  /* 0x0000000d130d7208 */ /* 0x000fce0005000000 */
.L_x_5:
[----:B------:R-:W-:Y:S05]  /*1170*/  @P3 BRA `(.L_x_4) ;  /* 0x0000000000883947 */ /* 0x000fea0003800000 */
[C---:B------:R-:W-:Y:S02]  /*1180*/  IMAD R34, R4.reuse, 0x18, RZ ;  /* 0x0000001804227824 */ /* 0x040fe400078e02ff */
[----:B------:R-:W-:Y:S02]  /*1190*/  IMAD.MOV.U32 R5, RZ, RZ, 0x300 ;  /* 0x00000300ff057424 */ /* 0x000fe400078e00ff */
[----:B------:R-:W1:Y:S02]  /*11a0*/  LDC.64 R22, c[0x3][R34] ;  /* 0x00c0000022167b82 */ /* 0x000e640000000a00 */
[----:B------:R-:W-:-:S06]  /*11b0*/  IMAD R5, R4, 0x48, R5 ;  /* 0x0000004804057824 */ /* 0x000fcc00078e0205 */
[----:B------:R-:W2:Y:S08]  /*11c0*/  LDC.64 R30, c[0x3][R34+0x8] ;  /* 0x00c00200221e7b82 */ /* 0x000eb00000000a00 */
[----:B------:R-:W4:Y:S08]  /*11d0*/  LDC.64 R28, c[0x3][R5] ;  /* 0x00c00000051c7b82 */ /* 0x000f300000000a00 */
[----:B------:R-:W3:Y:S01]  /*11e0*/  LDC.64 R18, c[0x3][R34+0x10] ;  /* 0x00c0040022127b82 */ /* 0x000ee20000000a00 */
[----:B-1----:R-:W-:-:S07]  /*11f0*/  DADD R22, R6, -R22 ;  /* 0x0000000006167229 */ /* 0x002fce0000000816 */
[----:B------:R-:W1:Y:S01]  /*1200*/  LDC.64 R20, c[0x3][R5+0x8] ;  /* 0x00c0020005147b82 */ /* 0x000e620000000a00 */
[----:B--2---:R-:W-:-:S07]  /*1210*/  DADD R8, R8, -R30 ;  /* 0x0000000008087229 */ /* 0x004fce000000081e */
[----:B0-----:R-:W0:Y:S01]  /*1220*/  LDC.64 R16, c[0x3][R5+0x18] ;  /* 0x00c0060005107b82 */ /* 0x001e220000000a00 */
[----:B----4-:R-:W-:-:S07]  /*1230*/  DFMA R28, R22, R28, RZ ;  /* 0x0000001c161c722b */ /* 0x010fce00000000ff */
[----:B------:R-:W2:Y:S01]  /*1240*/  LDC.64 R26, c[0x3][R5+0x10] ;  /* 0x00c00400051a7b82 */ /* 0x000ea20000000a00 */
[----:B---3--:R-:W-:-:S07]  /*1250*/  DADD R18, R10, -R18 ;  /* 0x000000000a127229 */ /* 0x008fce0000000812 */
[----:B------:R-:W3:Y:S01]  /*1260*/  LDC.64 R6, c[0x3][R5+0x30] ;  /* 0x00c00c0005067b82 */ /* 0x000ee20000000a00 */
[----:B-1----:R-:W-:-:S07]  /*1270*/  DFMA R20, R8, R20, R28 ;  /* 0x000000140814722b */ /* 0x002fce000000001c */
[----:B------:R-:W1:Y:S01]  /*1280*/  LDC.64 R24, c[0x3][R5+0x20] ;  /* 0x00c0080005187b82 */ /* 0x000e620000000a00 */
[----:B0-----:R-:W-:-:S07]  /*1290*/  DFMA R16, R22, R16, RZ ;  /* 0x000000101610722b */ /* 0x001fce00000000ff */
[----:B------:R-:W0:Y:S01]  /*12a0*/  LDC.64 R30, c[0x3][R5+0x38] ;  /* 0x00c00e00051e7b82 */ /* 0x000e220000000a00 */
[----:B--2---:R-:W-:-:S07]  /*12b0*/  DFMA R20, R18, R26, R20 ;  /* 0x0000001a1214722b */ /* 0x004fce0000000014 */
[----:B------:R-:W2:Y:S01]  /*12c0*/  LDC.64 R32, c[0x3][R5+0x28] ;  /* 0x00c00a0005207b82 */ /* 0x000ea20000000a00 */
[C---:B---3--:R-:W-:Y:S02]  /*12d0*/  DFMA R6, R22.reuse, R6, RZ ;  /* 0x000000061606722b */ /* 0x048fe400000000ff */
[----:B------:R-:W-:-:S05]  /*12e0*/  DFMA R20, R22, R20, RZ ;  /* 0x000000141614722b */ /* 0x000fca00000000ff */
[----:B------:R-:W3:Y:S01]  /*12f0*/  LDC.64 R10, c[0x3][R5+0x40] ;  /* 0x00c01000050a7b82 */ /* 0x000ee20000000a00 */
[C---:B-1----:R-:W-:Y:S02]  /*1300*/  DFMA R16, R8.reuse, R24, R16 ;  /* 0x000000180810722b */ /* 0x042fe40000000010 */
[----:B0-----:R-:W-:-:S06]  /*1310*/  DFMA R6, R8, R30, R6 ;  /* 0x0000001e0806722b */ /* 0x001fcc0000000006 */
[C---:B--2---:R-:W-:Y:S02]  /*1320*/  DFMA R16, R18.reuse, R32, R16 ;  /* 0x000000201210722b */ /* 0x044fe40000000010 */
[----:B---3--:R-:W-:-:S06]  /*1330*/  DFMA R6, R18, R10, R6 ;  /* 0x0000000a1206722b */ /* 0x008fcc0000000006 */
[----:B------:R-:W-:Y:S01]  /*1340*/  DFMA R16, R8, R16, R20 ;  /* 0x000000100810722b */ /* 0x000fe20000000014 */
[----:B------:R-:W0:Y:S07]  /*1350*/  I2F.F64.U32 R8, R4 ;  /* 0x0000000400087312 */ /* 0x000e2e0000201800 */
[----:B------:R-:W-:-:S08]  /*1360*/  DFMA R6, R18, R6, R16 ;  /* 0x000000061206722b */ /* 0x000fd00000000010 */
[----:B------:R-:W-:-:S06]  /*1370*/  DSETP.GEU.AND P1, PT, R14, -R6, PT ;  /* 0x800000060e00722a */ /* 0x000fcc0003f2e000 */
[----:B0-----:R-:W-:Y:S02]  /*1380*/  FSEL R12, R8, R12, !P1 ;  /* 0x0000000c080c7208 */ /* 0x001fe40004800000 */
[----:B------:R-:W-:-:S07]  /*1390*/  FSEL R13, R9, R13, !P1 ;  /* 0x0000000d090d7208 */ /* 0x000fce0004800000 */
.L_x_4:
[----:B------:R-:W1:Y:S01]  /*13a0*/  LDC.64 R4, c[0x0][0x380] ;  /* 0x0000e000ff047b82 */ /* 0x000e620000000a00 */
[----:B------:R-:W4:Y:S01]  /*13b0*/  F2I.U32.F64.TRUNC R13, R12 ;  /* 0x0000000c000d7311 */ /* 0x000f22000030d000 */
[----:B-1----:R-:W-:-:S05]  /*13c0*/  IMAD.WIDE R4, R2, 0x4, R4 ;  /* 0x0000000402047825 */ /* 0x002fca00078e0204 */
[----:B----4-:R1:W-:Y:S01]  /*13d0*/  STG.E.U8 desc[UR8][R4.64+0x3], R13 ;  /* 0x0000030d04007986 */ /* 0x0103e2000c101108 */
[----:B------:R-:W-:Y:S05]  /*13e0*/  @!P0 BRA `(.L_x_0) ;  /* 0xffffffec00608947 */ /* 0x000fea000383ffff */
[----:B------:R-:W-:Y:S05]  /*13f0*/  EXIT ;  /* 0x000000000000794d */ /* 0x000fea0003800000 */
.L_x_6:
[----:B------:R-:W-:-:S00]  /*1400*/  BRA `(.L_x_6) ;  /* 0xfffffffc00fc7947 */ /* 0x000fc0000383ffff */
[----:B------:R-:W-:-:S00]  /*1410*/  NOP ;  /* 0x0000000000007918 */ /* 0x000fc00000000000 */
        /* <DEDUP_REMOVED lines=14> */
.L_x_7:


//--------------------- .nv.shared.reserved.0     --------------------------
	.section	.nv.shared.reserved.0,"aw",@nobits
	.weak		__nv_reservedSMEM_offset_0_alias
	.size		__nv_reservedSMEM_offset_0_alias, 0, 64
	.other		__nv_reservedSMEM_offset_0_alias,@"STO_CUDA_RESERVED_SHARED STV_DEFAULT"
__nv_reservedSMEM_offset_0_alias:
	.zero		0
	.zero		64


//--------------------- .nv.constant0._Z6kernelP6uchar4iii --------------------------
	.section	.nv.constant0._Z6kernelP6uchar4iii,"a",@progbits
	.sectionflags	@""
	.align	4
.nv.constant0._Z6kernelP6uchar4iii:
	.zero		916


//--------------------- SYMBOLS --------------------------

	.type		.nv.reservedSmem.offset0,@object
	.size		.nv.reservedSmem.offset0,0x4
